//
// Generated by NVIDIA NVVM Compiler
//
// Compiler Build ID: CL-36424714
// Cuda compilation tools, release 13.0, V13.0.88
// Based on NVVM 20.0.0
//

.version 9.0
.target sm_100
.address_size 64

	// .globl	_Z17sharedStackKernelPiS_i
// _ZZ17sharedStackKernelPiS_iE5s_top has been demoted
.extern .shared .align 16 .b8 s_data[];

.visible .entry _Z17sharedStackKernelPiS_i(
	.param .u64 .ptr .align 1 _Z17sharedStackKernelPiS_i_param_0,
	.param .u64 .ptr .align 1 _Z17sharedStackKernelPiS_i_param_1,
	.param .u32 _Z17sharedStackKernelPiS_i_param_2
)
{
	.reg .pred 	%p<26>;
	.reg .b32 	%r<107>;
	// demoted variable
	.shared .align 4 .u32 _ZZ17sharedStackKernelPiS_iE5s_top;
	ld.param.u32 	%r32, [_Z17sharedStackKernelPiS_i_param_2];
	mov.u32 	%r1, %tid.x;
	setp.ne.s32 	%p1, %r1, 0;
	@%p1 bra 	$L__BB0_2;
	mov.b32 	%r33, 0;
	st.shared.u32 	[_ZZ17sharedStackKernelPiS_iE5s_top], %r33;
$L__BB0_2:
	bar.sync 	0;
	setp.lt.s32 	%p2, %r32, 1;
	@%p2 bra 	$L__BB0_43;
	mov.u32 	%r35, %ntid.x;
	mov.u32 	%r36, %ctaid.x;
	mad.lo.s32 	%r37, %r36, %r35, %r1;
	mul.lo.s32 	%r2, %r37, 100;
	and.b32  	%r3, %r32, 7;
	setp.lt.u32 	%p3, %r32, 8;
	mov.b32 	%r105, 0;
	@%p3 bra 	$L__BB0_22;
	and.b32  	%r105, %r32, 2147483640;
	add.s32 	%r103, %r2, 3;
	neg.s32 	%r102, %r105;
$L__BB0_5:
	.pragma "nounroll";
	atom.shared.add.u32 	%r9, [_ZZ17sharedStackKernelPiS_iE5s_top], 1;
	setp.gt.s32 	%p4, %r9, 1023;
	@%p4 bra 	$L__BB0_7;
	add.s32 	%r38, %r103, -3;
	shl.b32 	%r39, %r9, 2;
	mov.u32 	%r40, s_data;
	add.s32 	%r41, %r40, %r39;
	st.shared.u32 	[%r41], %r38;
$L__BB0_7:
	atom.shared.add.u32 	%r10, [_ZZ17sharedStackKernelPiS_iE5s_top], 1;
	setp.gt.s32 	%p5, %r10, 1023;
	@%p5 bra 	$L__BB0_9;
	add.s32 	%r42, %r103, -2;
	shl.b32 	%r43, %r10, 2;
	mov.u32 	%r44, s_data;
	add.s32 	%r45, %r44, %r43;
	st.shared.u32 	[%r45], %r42;
$L__BB0_9:
	atom.shared.add.u32 	%r11, [_ZZ17sharedStackKernelPiS_iE5s_top], 1;
	setp.gt.s32 	%p6, %r11, 1023;
	@%p6 bra 	$L__BB0_11;
	add.s32 	%r46, %r103, -1;
	shl.b32 	%r47, %r11, 2;
	mov.u32 	%r48, s_data;
	add.s32 	%r49, %r48, %r47;
	st.shared.u32 	[%r49], %r46;
$L__BB0_11:
	atom.shared.add.u32 	%r12, [_ZZ17sharedStackKernelPiS_iE5s_top], 1;
	setp.gt.s32 	%p7, %r12, 1023;
	@%p7 bra 	$L__BB0_13;
	shl.b32 	%r50, %r12, 2;
	mov.u32 	%r51, s_data;
	add.s32 	%r52, %r51, %r50;
	st.shared.u32 	[%r52], %r103;
$L__BB0_13:
	atom.shared.add.u32 	%r13, [_ZZ17sharedStackKernelPiS_iE5s_top], 1;
	setp.gt.s32 	%p8, %r13, 1023;
	@%p8 bra 	$L__BB0_15;
	add.s32 	%r53, %r103, 1;
	shl.b32 	%r54, %r13, 2;
	mov.u32 	%r55, s_data;
	add.s32 	%r56, %r55, %r54;
	st.shared.u32 	[%r56], %r53;
$L__BB0_15:
	atom.shared.add.u32 	%r14, [_ZZ17sharedStackKernelPiS_iE5s_top], 1;
	setp.gt.s32 	%p9, %r14, 1023;
	@%p9 bra 	$L__BB0_17;
	add.s32 	%r57, %r103, 2;
	shl.b32 	%r58, %r14, 2;
	mov.u32 	%r59, s_data;
	add.s32 	%r60, %r59, %r58;
	st.shared.u32 	[%r60], %r57;
$L__BB0_17:
	atom.shared.add.u32 	%r15, [_ZZ17sharedStackKernelPiS_iE5s_top], 1;
	setp.gt.s32 	%p10, %r15, 1023;
	@%p10 bra 	$L__BB0_19;
	add.s32 	%r61, %r103, 3;
	shl.b32 	%r62, %r15, 2;
	mov.u32 	%r63, s_data;
	add.s32 	%r64, %r63, %r62;
	st.shared.u32 	[%r64], %r61;
$L__BB0_19:
	atom.shared.add.u32 	%r16, [_ZZ17sharedStackKernelPiS_iE5s_top], 1;
	setp.gt.s32 	%p11, %r16, 1023;
	@%p11 bra 	$L__BB0_21;
	add.s32 	%r65, %r103, 4;
	shl.b32 	%r66, %r16, 2;
	mov.u32 	%r67, s_data;
	add.s32 	%r68, %r67, %r66;
	st.shared.u32 	[%r68], %r65;
$L__BB0_21:
	add.s32 	%r103, %r103, 8;
	add.s32 	%r102, %r102, 8;
	setp.ne.s32 	%p12, %r102, 0;
	@%p12 bra 	$L__BB0_5;
$L__BB0_22:
	setp.eq.s32 	%p13, %r3, 0;
	@%p13 bra 	$L__BB0_43;
	and.b32  	%r20, %r32, 3;
	setp.lt.u32 	%p14, %r3, 4;
	@%p14 bra 	$L__BB0_33;
	atom.shared.add.u32 	%r21, [_ZZ17sharedStackKernelPiS_iE5s_top], 1;
	setp.gt.s32 	%p15, %r21, 1023;
	@%p15 bra 	$L__BB0_26;
	add.s32 	%r69, %r105, %r2;
	shl.b32 	%r70, %r21, 2;
	mov.u32 	%r71, s_data;
	add.s32 	%r72, %r71, %r70;
	st.shared.u32 	[%r72], %r69;
$L__BB0_26:
	atom.shared.add.u32 	%r22, [_ZZ17sharedStackKernelPiS_iE5s_top], 1;
	setp.gt.s32 	%p16, %r22, 1023;
	@%p16 bra 	$L__BB0_28;
	add.s32 	%r73, %r105, %r2;
	add.s32 	%r74, %r73, 1;
	shl.b32 	%r75, %r22, 2;
	mov.u32 	%r76, s_data;
	add.s32 	%r77, %r76, %r75;
	st.shared.u32 	[%r77], %r74;
$L__BB0_28:
	atom.shared.add.u32 	%r23, [_ZZ17sharedStackKernelPiS_iE5s_top], 1;
	setp.gt.s32 	%p17, %r23, 1023;
	@%p17 bra 	$L__BB0_30;
	add.s32 	%r78, %r105, %r2;
	add.s32 	%r79, %r78, 2;
	shl.b32 	%r80, %r23, 2;
	mov.u32 	%r81, s_data;
	add.s32 	%r82, %r81, %r80;
	st.shared.u32 	[%r82], %r79;
$L__BB0_30:
	atom.shared.add.u32 	%r24, [_ZZ17sharedStackKernelPiS_iE5s_top], 1;
	setp.gt.s32 	%p18, %r24, 1023;
	@%p18 bra 	$L__BB0_32;
	add.s32 	%r83, %r105, %r2;
	add.s32 	%r84, %r83, 3;
	shl.b32 	%r85, %r24, 2;
	mov.u32 	%r86, s_data;
	add.s32 	%r87, %r86, %r85;
	st.shared.u32 	[%r87], %r84;
$L__BB0_32:
	add.s32 	%r105, %r105, 4;
$L__BB0_33:
	setp.eq.s32 	%p19, %r20, 0;
	@%p19 bra 	$L__BB0_43;
	setp.eq.s32 	%p20, %r20, 1;
	@%p20 bra 	$L__BB0_40;
	atom.shared.add.u32 	%r27, [_ZZ17sharedStackKernelPiS_iE5s_top], 1;
	setp.gt.s32 	%p21, %r27, 1023;
	@%p21 bra 	$L__BB0_37;
	add.s32 	%r88, %r105, %r2;
	shl.b32 	%r89, %r27, 2;
	mov.u32 	%r90, s_data;
	add.s32 	%r91, %r90, %r89;
	st.shared.u32 	[%r91], %r88;
$L__BB0_37:
	atom.shared.add.u32 	%r28, [_ZZ17sharedStackKernelPiS_iE5s_top], 1;
	setp.gt.s32 	%p22, %r28, 1023;
	@%p22 bra 	$L__BB0_39;
	add.s32 	%r92, %r105, %r2;
	add.s32 	%r93, %r92, 1;
	shl.b32 	%r94, %r28, 2;
	mov.u32 	%r95, s_data;
	add.s32 	%r96, %r95, %r94;
	st.shared.u32 	[%r96], %r93;
$L__BB0_39:
	add.s32 	%r105, %r105, 2;
$L__BB0_40:
	and.b32  	%r97, %r32, 1;
	setp.eq.b32 	%p23, %r97, 1;
	not.pred 	%p24, %p23;
	@%p24 bra 	$L__BB0_43;
	atom.shared.add.u32 	%r31, [_ZZ17sharedStackKernelPiS_iE5s_top], 1;
	setp.gt.s32 	%p25, %r31, 1023;
	@%p25 bra 	$L__BB0_43;
	add.s32 	%r98, %r105, %r2;
	shl.b32 	%r99, %r31, 2;
	mov.u32 	%r100, s_data;
	add.s32 	%r101, %r100, %r99;
	st.shared.u32 	[%r101], %r98;
$L__BB0_43:
	bar.sync 	0;
	ret;

}
	// .globl	_Z15mpmcQueueKernelPiS_S_ii
.visible .entry _Z15mpmcQueueKernelPiS_S_ii(
	.param .u64 .ptr .align 1 _Z15mpmcQueueKernelPiS_S_ii_param_0,
	.param .u64 .ptr .align 1 _Z15mpmcQueueKernelPiS_S_ii_param_1,
	.param .u64 .ptr .align 1 _Z15mpmcQueueKernelPiS_S_ii_param_2,
	.param .u32 _Z15mpmcQueueKernelPiS_S_ii_param_3,
	.param .u32 _Z15mpmcQueueKernelPiS_S_ii_param_4
)
{
	.reg .pred 	%p<3>;
	.reg .b32 	%r<10>;
	.reg .b64 	%rd<9>;

	ld.param.u64 	%rd1, [_Z15mpmcQueueKernelPiS_S_ii_param_0];
	ld.param.u64 	%rd2, [_Z15mpmcQueueKernelPiS_S_ii_param_1];
	ld.param.u64 	%rd3, [_Z15mpmcQueueKernelPiS_S_ii_param_2];
	ld.param.u32 	%r3, [_Z15mpmcQueueKernelPiS_S_ii_param_3];
	ld.param.u32 	%r4, [_Z15mpmcQueueKernelPiS_S_ii_param_4];
	mov.u32 	%r5, %ctaid.x;
	mov.u32 	%r6, %ntid.x;
	mov.u32 	%r7, %tid.x;
	mad.lo.s32 	%r1, %r5, %r6, %r7;
	setp.ge.s32 	%p1, %r1, %r4;
	@%p1 bra 	$L__BB1_4;
	cvta.to.global.u64 	%rd4, %rd3;
	atom.global.add.u32 	%r2, [%rd4], 1;
	setp.ge.s32 	%p2, %r2, %r3;
	@%p2 bra 	$L__BB1_3;
	rem.s32 	%r8, %r2, %r3;
	cvta.to.global.u64 	%rd5, %rd1;
	mul.wide.s32 	%rd6, %r8, 4;
	add.s64 	%rd7, %rd5, %rd6;
	st.global.u32 	[%rd7], %r1;
$L__BB1_3:
	cvta.to.global.u64 	%rd8, %rd2;
	atom.global.add.u32 	%r9, [%rd8], 1;
$L__BB1_4:
	ret;

}


// ===== COMPILED SASS (sm_100) =====

	.target	sm_100

	.elftype	@"ET_EXEC"


//--------------------- .note.nv.tkinfo           --------------------------
	.section	.note.nv.tkinfo,"",@"SHT_NOTE"
	.sectionflags	@"SHF_NOTE_NV_TKINFO"
	.tkinfo
        /*0018*/ 	.word	0x00000002
        /*0030*/ 	.string	""
        /*0030*/ 	.string	"ptxas"
        /*0030*/ 	.string	"Cuda compilation tools, release 13.0, V13.0.88"
        /*0030*/ 	.string	"Build cuda_13.0.r13.0/compiler.36424714_0"
        /*0030*/ 	.string	"-arch sm_100 -m 64 "



//--------------------- .note.nv.cuinfo           --------------------------
	.section	.note.nv.cuinfo,"",@"SHT_NOTE"
	.sectionflags	@"SHF_NOTE_NV_CUINFO"
        /*0018*/ 	.short	0x0002
        /*001a*/ 	.short	0x0064
        /*001c*/ 	.short	0x0082
	.zero		2


//--------------------- .nv.info                  --------------------------
	.section	.nv.info,"",@"SHT_CUDA_INFO"
	.align	4


	//----- nvinfo : EIATTR_REGCOUNT
	.align		4
        /*0000*/ 	.byte	0x04, 0x2f
        /*0002*/ 	.short	(.L_1 - .L_0)
	.align		4
.L_0:
        /*0004*/ 	.word	index@(_Z17sharedStackKernelPiS_i)
        /*0008*/ 	.word	0x0000001a


	//----- nvinfo : EIATTR_FRAME_SIZE
	.align		4
.L_1:
        /*000c*/ 	.byte	0x04, 0x11
        /*000e*/ 	.short	(.L_3 - .L_2)
	.align		4
.L_2:
        /*0010*/ 	.word	index@(_Z17sharedStackKernelPiS_i)
        /*0014*/ 	.word	0x00000000


	//----- nvinfo : EIATTR_REGCOUNT
	.align		4
.L_3:
        /*0018*/ 	.byte	0x04, 0x2f
        /*001a*/ 	.short	(.L_5 - .L_4)
	.align		4
.L_4:
        /*001c*/ 	.word	index@(_Z15mpmcQueueKernelPiS_S_ii)
        /*0020*/ 	.word	0x0000000f


	//----- nvinfo : EIATTR_FRAME_SIZE
	.align		4
.L_5:
        /*0024*/ 	.byte	0x04, 0x11
        /*0026*/ 	.short	(.L_7 - .L_6)
	.align		4
.L_6:
        /*0028*/ 	.word	index@(_Z15mpmcQueueKernelPiS_S_ii)
        /*002c*/ 	.word	0x00000000


	//----- nvinfo : EIATTR_MIN_STACK_SIZE
	.align		4
.L_7:
        /*0030*/ 	.byte	0x04, 0x12
        /*0032*/ 	.short	(.L_9 - .L_8)
	.align		4
.L_8:
        /*0034*/ 	.word	index@(_Z15mpmcQueueKernelPiS_S_ii)
        /*0038*/ 	.word	0x00000000


	//----- nvinfo : EIATTR_MIN_STACK_SIZE
	.align		4
.L_9:
        /*003c*/ 	.byte	0x04, 0x12
        /*003e*/ 	.short	(.L_11 - .L_10)
	.align		4
.L_10:
        /*0040*/ 	.word	index@(_Z17sharedStackKernelPiS_i)
        /*0044*/ 	.word	0x00000000
.L_11:


//--------------------- .nv.compat                --------------------------
	.section	.nv.compat,"",@"SHT_CUDA_COMPAT_INFO"
	.align	4
        /*0000*/ 	.byte	0x02, 0x09, 0x00, 0x00, 0x02, 0x02, 0x01, 0x00, 0x02, 0x05, 0x05, 0x00, 0x03, 0x07, 0x01, 0x01
        /*0010*/ 	.byte	0x02, 0x03, 0x00, 0x00, 0x02, 0x06, 0x01, 0x00, 0x04, 0x0b, 0x08, 0x00, 0x09, 0x00, 0x00, 0x00
        /*0020*/ 	.byte	0x00, 0x00, 0x00, 0x00


//--------------------- .nv.info._Z15mpmcQueueKernelPiS_S_ii --------------------------
	.section	.nv.info._Z15mpmcQueueKernelPiS_S_ii,"",@"SHT_CUDA_INFO"
	.sectionflags	@""
	.align	4


	//----- nvinfo : EIATTR_CUDA_API_VERSION
	.align		4
        /*0000*/ 	.byte	0x04, 0x37
        /*0002*/ 	.short	(.L_13 - .L_12)
.L_12:
        /*0004*/ 	.word	0x00000082


	//----- nvinfo : EIATTR_KPARAM_INFO
	.align		4
.L_13:
        /*0008*/ 	.byte	0x04, 0x17
        /*000a*/ 	.short	(.L_15 - .L_14)
.L_14:
        /*000c*/ 	.word	0x00000000
        /*0010*/ 	.short	0x0004
        /*0012*/ 	.short	0x001c
        /*0014*/ 	.byte	0x00, 0xf0, 0x11, 0x00


	//----- nvinfo : EIATTR_KPARAM_INFO
	.align		4
.L_15:
        /*0018*/ 	.byte	0x04, 0x17
        /*001a*/ 	.short	(.L_17 - .L_16)
.L_16:
        /*001c*/ 	.word	0x00000000
        /*0020*/ 	.short	0x0003
        /*0022*/ 	.short	0x0018
        /*0024*/ 	.byte	0x00, 0xf0, 0x11, 0x00


	//----- nvinfo : EIATTR_KPARAM_INFO
	.align		4
.L_17:
        /*0028*/ 	.byte	0x04, 0x17
        /*002a*/ 	.short	(.L_19 - .L_18)
.L_18:
        /*002c*/ 	.word	0x00000000
        /*0030*/ 	.short	0x0002
        /*0032*/ 	.short	0x0010
        /*0034*/ 	.byte	0x00, 0xf5, 0x21, 0x00


	//----- nvinfo : EIATTR_KPARAM_INFO
	.align		4
.L_19:
        /*0038*/ 	.byte	0x04, 0x17
        /*003a*/ 	.short	(.L_21 - .L_20)
.L_20:
        /*003c*/ 	.word	0x00000000
        /*0040*/ 	.short	0x0001
        /*0042*/ 	.short	0x0008
        /*0044*/ 	.byte	0x00, 0xf5, 0x21, 0x00


	//----- nvinfo : EIATTR_KPARAM_INFO
	.align		4
.L_21:
        /*0048*/ 	.byte	0x04, 0x17
        /*004a*/ 	.short	(.L_23 - .L_22)
.L_22:
        /*004c*/ 	.word	0x00000000
        /*0050*/ 	.short	0x0000
        /*0052*/ 	.short	0x0000
        /*0054*/ 	.byte	0x00, 0xf5, 0x21, 0x00


	//----- nvinfo : EIATTR_SPARSE_MMA_MASK
	.align		4
.L_23:
        /*0058*/ 	.byte	0x03, 0x50
        /*005a*/ 	.short	0x0000


	//----- nvinfo : EIATTR_MAXREG_COUNT
	.align		4
        /*005c*/ 	.byte	0x03, 0x1b
        /*005e*/ 	.short	0x00ff


	//----- nvinfo : EIATTR_MERCURY_ISA_VERSION
	.align		4
        /*0060*/ 	.byte	0x03, 0x5f
        /*0062*/ 	.short	0x0101


	//----- nvinfo : EIATTR_INT_WARP_WIDE_INSTR_OFFSETS
	.align		4
        /*0064*/ 	.byte	0x04, 0x31
        /*0066*/ 	.short	(.L_25 - .L_24)


	//   ....[0]....
.L_24:
        /*0068*/ 	.word	0x00000090


	//   ....[1]....
        /*006c*/ 	.word	0x00000160


	//   ....[2]....
        /*0070*/ 	.word	0x00000330


	//----- nvinfo : EIATTR_VRC_CTA_INIT_COUNT
	.align		4
.L_25:
        /*0074*/ 	.byte	0x02, 0x4a
	.zero		1
	.zero		1


	//----- nvinfo : EIATTR_EXIT_INSTR_OFFSETS
	.align		4
        /*0078*/ 	.byte	0x04, 0x1c
        /*007a*/ 	.short	(.L_27 - .L_26)


	//   ....[0]....
.L_26:
        /*007c*/ 	.word	0x00000070


	//   ....[1]....
        /*0080*/ 	.word	0x00000380


	//----- nvinfo : EIATTR_CRS_STACK_SIZE
	.align		4
.L_27:
        /*0084*/ 	.byte	0x04, 0x1e
        /*0086*/ 	.short	(.L_29 - .L_28)
.L_28:
        /*0088*/ 	.word	0x00000000


	//----- nvinfo : EIATTR_CBANK_PARAM_SIZE
	.align		4
.L_29:
        /*008c*/ 	.byte	0x03, 0x19
        /*008e*/ 	.short	0x0020


	//----- nvinfo : EIATTR_PARAM_CBANK
	.align		4
        /*0090*/ 	.byte	0x04, 0x0a
        /*0092*/ 	.short	(.L_31 - .L_30)
	.align		4
.L_30:
        /*0094*/ 	.word	index@(.nv.constant0._Z15mpmcQueueKernelPiS_S_ii)
        /*0098*/ 	.short	0x0380
        /*009a*/ 	.short	0x0020


	//----- nvinfo : EIATTR_SW_WAR
	.align		4
.L_31:
        /*009c*/ 	.byte	0x04, 0x36
        /*009e*/ 	.short	(.L_33 - .L_32)
.L_32:
        /*00a0*/ 	.word	0x00000008
.L_33:


//--------------------- .nv.info._Z17sharedStackKernelPiS_i --------------------------
	.section	.nv.info._Z17sharedStackKernelPiS_i,"",@"SHT_CUDA_INFO"
	.sectionflags	@""
	.align	4


	//----- nvinfo : EIATTR_CUDA_API_VERSION
	.align		4
        /*0000*/ 	.byte	0x04, 0x37
        /*0002*/ 	.short	(.L_35 - .L_34)
.L_34:
        /*0004*/ 	.word	0x00000082


	//----- nvinfo : EIATTR_KPARAM_INFO
	.align		4
.L_35:
        /*0008*/ 	.byte	0x04, 0x17
        /*000a*/ 	.short	(.L_37 - .L_36)
.L_36:
        /*000c*/ 	.word	0x00000000
        /*0010*/ 	.short	0x0002
        /*0012*/ 	.short	0x0010
        /*0014*/ 	.byte	0x00, 0xf0, 0x11, 0x00


	//----- nvinfo : EIATTR_KPARAM_INFO
	.align		4
.L_37:
        /*0018*/ 	.byte	0x04, 0x17
        /*001a*/ 	.short	(.L_39 - .L_38)
.L_38:
        /*001c*/ 	.word	0x00000000
        /*0020*/ 	.short	0x0001
        /*0022*/ 	.short	0x0008
        /*0024*/ 	.byte	0x00, 0xf5, 0x21, 0x00


	//----- nvinfo : EIATTR_KPARAM_INFO
	.align		4
.L_39:
        /*0028*/ 	.byte	0x04, 0x17
        /*002a*/ 	.short	(.L_41 - .L_40)
.L_40:
        /*002c*/ 	.word	0x00000000
        /*0030*/ 	.short	0x0000
        /*0032*/ 	.short	0x0000
        /*0034*/ 	.byte	0x00, 0xf5, 0x21, 0x00


	//----- nvinfo : EIATTR_SPARSE_MMA_MASK
	.align		4
.L_41:
        /*0038*/ 	.byte	0x03, 0x50
        /*003a*/ 	.short	0x0000


	//----- nvinfo : EIATTR_MAXREG_COUNT
	.align		4
        /*003c*/ 	.byte	0x03, 0x1b
        /*003e*/ 	.short	0x00ff


	//----- nvinfo : EIATTR_NUM_BARRIERS
	.align		4
        /*0040*/ 	.byte	0x02, 0x4c
        /*0042*/ 	.byte	0x01
	.zero		1


	//----- nvinfo : EIATTR_MERCURY_ISA_VERSION
	.align		4
        /*0044*/ 	.byte	0x03, 0x5f
        /*0046*/ 	.short	0x0101


	//----- nvinfo : EIATTR_INT_WARP_WIDE_INSTR_OFFSETS
	.align		4
        /*0048*/ 	.byte	0x04, 0x31
        /*004a*/ 	.short	(.L_43 - .L_42)


	//   ....[0]....
.L_42:
        /*004c*/ 	.word	0x000001d0


	//   ....[1]....
        /*0050*/ 	.word	0x000002d0


	//   ....[2]....
        /*0054*/ 	.word	0x000003c0


	//   ....[3]....
        /*0058*/ 	.word	0x00000460


	//   ....[4]....
        /*005c*/ 	.word	0x00000510


	//   ....[5]....
        /*0060*/ 	.word	0x000005d0


	//   ....[6]....
        /*0064*/ 	.word	0x000006b0


	//   ....[7]....
        /*0068*/ 	.word	0x000007a0


	//   ....[8]....
        /*006c*/ 	.word	0x00000830


	//   ....[9]....
        /*0070*/ 	.word	0x00000940


	//   ....[10]....
        /*0074*/ 	.word	0x00000a30


	//   ....[11]....
        /*0078*/ 	.word	0x00000b00


	//   ....[12]....
        /*007c*/ 	.word	0x00000c00


	//   ....[13]....
        /*0080*/ 	.word	0x00000ca0


	//   ....[14]....
        /*0084*/ 	.word	0x00000da0


	//   ....[15]....
        /*0088*/ 	.word	0x00000e70


	//   ....[16]....
        /*008c*/ 	.word	0x00000f30


	//   ....[17]....
        /*0090*/ 	.word	0x00000ff0


	//   ....[18]....
        /*0094*/ 	.word	0x000010a0


	//----- nvinfo : EIATTR_VRC_CTA_INIT_COUNT
	.align		4
.L_43:
        /*0098*/ 	.byte	0x02, 0x4a
	.zero		1
	.zero		1


	//----- nvinfo : EIATTR_EXIT_INSTR_OFFSETS
	.align		4
        /*009c*/ 	.byte	0x04, 0x1c
        /*009e*/ 	.short	(.L_45 - .L_44)


	//   ....[0]....
.L_44:
        /*00a0*/ 	.word	0x00001130


	//----- nvinfo : EIATTR_CBANK_PARAM_SIZE
	.align		4
.L_45:
        /*00a4*/ 	.byte	0x03, 0x19
        /*00a6*/ 	.short	0x0014


	//----- nvinfo : EIATTR_PARAM_CBANK
	.align		4
        /*00a8*/ 	.byte	0x04, 0x0a
        /*00aa*/ 	.short	(.L_47 - .L_46)
	.align		4
.L_46:
        /*00ac*/ 	.word	index@(.nv.constant0._Z17sharedStackKernelPiS_i)
        /*00b0*/ 	.short	0x0380
        /*00b2*/ 	.short	0x0014


	//----- nvinfo : EIATTR_SW_WAR
	.align		4
.L_47:
        /*00b4*/ 	.byte	0x04, 0x36
        /*00b6*/ 	.short	(.L_49 - .L_48)
.L_48:
        /*00b8*/ 	.word	0x00000008
.L_49:


//--------------------- .nv.callgraph             --------------------------
	.section	.nv.callgraph,"",@"SHT_CUDA_CALLGRAPH"
	.align	4
	.sectionentsize	8
	.align		4
        /*0000*/ 	.word	0x00000000
	.align		4
        /*0004*/ 	.word	0xffffffff
	.align		4
        /*0008*/ 	.word	0x00000000
	.align		4
        /*000c*/ 	.word	0xfffffffe
	.align		4
        /*0010*/ 	.word	0x00000000
	.align		4
        /*0014*/ 	.word	0xfffffffd
	.align		4
        /*0018*/ 	.word	0x00000000
	.align		4
        /*001c*/ 	.word	0xfffffffc


//--------------------- .text._Z15mpmcQueueKernelPiS_S_ii --------------------------
	.section	.text._Z15mpmcQueueKernelPiS_S_ii,"ax",@progbits
	.align	128
        .global         _Z15mpmcQueueKernelPiS_S_ii
        .type           _Z15mpmcQueueKernelPiS_S_ii,@function
        .size           _Z15mpmcQueueKernelPiS_S_ii,(.L_x_9 - _Z15mpmcQueueKernelPiS_S_ii)
        .other          _Z15mpmcQueueKernelPiS_S_ii,@"STO_CUDA_ENTRY STV_DEFAULT"
_Z15mpmcQueueKernelPiS_S_ii:
.text._Z15mpmcQueueKernelPiS_S_ii:
[----:B------:R-:W-:Y:S01]  /*0000*/  LDC R1, c[0x0][0x37c] ;  /* 0x0000df00ff017b82 */ /* 0x000fe20000000800 */
[----:B------:R-:W0:Y:S07]  /*0010*/  S2R R3, SR_TID.X ;  /* 0x0000000000037919 */ /* 0x000e2e0000002100 */
[----:B------:R-:W0:Y:S01]  /*0020*/  S2UR UR4, SR_CTAID.X ;  /* 0x00000000000479c3 */ /* 0x000e220000002500 */
[----:B------:R-:W1:Y:S07]  /*0030*/  LDCU UR5, c[0x0][0x39c] ;  /* 0x00007380ff0577ac */ /* 0x000e6e0008000800 */
[----:B------:R-:W0:Y:S02]  /*0040*/  LDC R4, c[0x0][0x360] ;  /* 0x0000d800ff047b82 */ /* 0x000e240000000800 */
[----:B0-----:R-:W-:-:S05]  /*0050*/  IMAD R4, R4, UR4, R3 ;  /* 0x0000000404047c24 */ /* 0x001fca000f8e0203 */
[----:B-1----:R-:W-:-:S13]  /*0060*/  ISETP.GE.AND P0, PT, R4, UR5, PT ;  /* 0x0000000504007c0c */ /* 0x002fda000bf06270 */
[----:B------:R-:W-:Y:S05]  /*0070*/  @P0 EXIT ;  /* 0x000000000000094d */ /* 0x000fea0003800000 */
[----:B------:R-:W0:Y:S01]  /*0080*/  S2R R0, SR_LANEID ;  /* 0x0000000000007919 */ /* 0x000e220000000000 */
[----:B------:R-:W-:Y:S01]  /*0090*/  VOTEU.ANY UR6, UPT, PT ;  /* 0x0000000000067886 */ /* 0x000fe200038e0100 */
[----:B------:R-:W1:Y:S01]  /*00a0*/  LDC.64 R6, c[0x0][0x390] ;  /* 0x0000e400ff067b82 */ /* 0x000e620000000a00 */
[----:B------:R-:W0:Y:S01]  /*00b0*/  FLO.U32 R11, UR6 ;  /* 0x00000006000b7d00 */ /* 0x000e2200080e0000 */
[----:B------:R-:W1:Y:S01]  /*00c0*/  LDCU.64 UR4, c[0x0][0x358] ;  /* 0x00006b00ff0477ac */ /* 0x000e620008000a00 */
[----:B------:R-:W2:Y:S05]  /*00d0*/  S2R R2, SR_LTMASK ;  /* 0x0000000000027919 */ /* 0x000eaa0000003900 */
[----:B------:R-:W3:Y:S01]  /*00e0*/  LDC R10, c[0x0][0x398] ;  /* 0x0000e600ff0a7b82 */ /* 0x000ee20000000800 */
[----:B------:R-:W1:Y:S01]  /*00f0*/  POPC R9, UR6 ;  /* 0x0000000600097d09 */ /* 0x000e620008000000 */
[----:B0-----:R-:W-:-:S13]  /*0100*/  ISETP.EQ.U32.AND P0, PT, R11, R0, PT ;  /* 0x000000000b00720c */ /* 0x001fda0003f02070 */
[----:B-1----:R-:W4:Y:S01]  /*0110*/  @P0 ATOMG.E.ADD.STRONG.GPU PT, R6, desc[UR4][R6.64], R9 ;  /* 0x80000009060609a8 */ /* 0x002f2200081ef104 */
[----:B--2---:R-:W-:Y:S01]  /*0120*/  LOP3.LUT R8, R2, UR6, RZ, 0xc0, !PT ;  /* 0x0000000602087c12 */ /* 0x004fe2000f8ec0ff */
[----:B------:R-:W-:Y:S01]  /*0130*/  BSSY.RECONVERGENT B0, `(.L_x_0) ;  /* 0x000001f000007945 */ /* 0x000fe20003800200 */
[----:B------:R-:W0:Y:S04]  /*0140*/  LDC.64 R2, c[0x0][0x388] ;  /* 0x0000e200ff027b82 */ /* 0x000e280000000a00 */
[----:B------:R-:W1:Y:S01]  /*0150*/  POPC R8, R8 ;  /* 0x0000000800087309 */ /* 0x000e620000000000 */
[----:B----4-:R-:W1:Y:S02]  /*0160*/  SHFL.IDX PT, R5, R6, R11, 0x1f ;  /* 0x00001f0b06057589 */ /* 0x010e6400000e0000 */
[----:B-1----:R-:W-:-:S05]  /*0170*/  IMAD.IADD R5, R5, 0x1, R8 ;  /* 0x0000000105057824 */ /* 0x002fca00078e0208 */
[----:B---3--:R-:W-:-:S13]  /*0180*/  ISETP.GE.AND P0, PT, R5, R10, PT ;  /* 0x0000000a0500720c */ /* 0x008fda0003f06270 */
[----:B0-----:R-:W-:Y:S05]  /*0190*/  @P0 BRA `(.L_x_1) ;  /* 0x0000000000600947 */ /* 0x001fea0003800000 */
[----:B------:R-:W-:Y:S02]  /*01a0*/  IABS R9, R10 ;  /* 0x0000000a00097213 */ /* 0x000fe40000000000 */
[----:B------:R-:W-:Y:S02]  /*01b0*/  ISETP.GE.AND P2, PT, R5, RZ, PT ;  /* 0x000000ff0500720c */ /* 0x000fe40003f46270 */
[----:B------:R-:W0:Y:S08]  /*01c0*/  I2F.RP R8, R9 ;  /* 0x0000000900087306 */ /* 0x000e300000209400 */
[----:B0-----:R-:W0:Y:S02]  /*01d0*/  MUFU.RCP R8, R8 ;  /* 0x0000000800087308 */ /* 0x001e240000001000 */
[----:B0-----:R-:W-:-:S06]  /*01e0*/  VIADD R6, R8, 0xffffffe ;  /* 0x0ffffffe08067836 */ /* 0x001fcc0000000000 */
[----:B------:R0:W1:Y:S02]  /*01f0*/  F2I.FTZ.U32.TRUNC.NTZ R7, R6 ;  /* 0x0000000600077305 */ /* 0x000064000021f000 */
[----:B0-----:R-:W-:Y:S02]  /*0200*/  IMAD.MOV.U32 R6, RZ, RZ, RZ ;  /* 0x000000ffff067224 */ /* 0x001fe400078e00ff */
[----:B-1----:R-:W-:-:S04]  /*0210*/  IMAD.MOV R12, RZ, RZ, -R7 ;  /* 0x000000ffff0c7224 */ /* 0x002fc800078e0a07 */
[----:B------:R-:W-:Y:S01]  /*0220*/  IMAD R11, R12, R9, RZ ;  /* 0x000000090c0b7224 */ /* 0x000fe200078e02ff */
[----:B------:R-:W-:-:S03]  /*0230*/  IABS R12, R5 ;  /* 0x00000005000c7213 */ /* 0x000fc60000000000 */
[----:B------:R-:W-:-:S06]  /*0240*/  IMAD.HI.U32 R7, R7, R11, R6 ;  /* 0x0000000b07077227 */ /* 0x000fcc00078e0006 */
[----:B------:R-:W-:-:S05]  /*0250*/  IMAD.HI.U32 R7, R7, R12, RZ ;  /* 0x0000000c07077227 */ /* 0x000fca00078e00ff */
[----:B------:R-:W-:-:S05]  /*0260*/  IADD3 R7, PT, PT, -R7, RZ, RZ ;  /* 0x000000ff07077210 */ /* 0x000fca0007ffe1ff */
[C---:B------:R-:W-:Y:S02]  /*0270*/  IMAD R8, R9.reuse, R7, R12 ;  /* 0x0000000709087224 */ /* 0x040fe400078e020c */
[----:B------:R-:W0:Y:S03]  /*0280*/  LDC.64 R6, c[0x0][0x380] ;  /* 0x0000e000ff067b82 */ /* 0x000e260000000a00 */
[----:B------:R-:W-:-:S13]  /*0290*/  ISETP.GT.U32.AND P0, PT, R9, R8, PT ;  /* 0x000000080900720c */ /* 0x000fda0003f04070 */
[----:B------:R-:W-:Y:S01]  /*02a0*/  @!P0 IMAD.IADD R8, R8, 0x1, -R9 ;  /* 0x0000000108088824 */ /* 0x000fe200078e0a09 */
[----:B------:R-:W-:-:S04]  /*02b0*/  ISETP.NE.AND P0, PT, R10, RZ, PT ;  /* 0x000000ff0a00720c */ /* 0x000fc80003f05270 */
[----:B------:R-:W-:-:S13]  /*02c0*/  ISETP.GT.U32.AND P1, PT, R9, R8, PT ;  /* 0x000000080900720c */ /* 0x000fda0003f24070 */
[----:B------:R-:W-:-:S05]  /*02d0*/  @!P1 IMAD.IADD R8, R8, 0x1, -R9 ;  /* 0x0000000108089824 */ /* 0x000fca00078e0a09 */
[----:B------:R-:W-:Y:S02]  /*02e0*/  @!P2 IADD3 R8, PT, PT, -R8, RZ, RZ ;  /* 0x000000ff0808a210 */ /* 0x000fe40007ffe1ff */
[----:B------:R-:W-:-:S05]  /*02f0*/  @!P0 LOP3.LUT R8, RZ, R10, RZ, 0x33, !PT ;  /* 0x0000000aff088212 */ /* 0x000fca00078e33ff */
[----:B0-----:R-:W-:-:S05]  /*0300*/  IMAD.WIDE R6, R8, 0x4, R6 ;  /* 0x0000000408067825 */ /* 0x001fca00078e0206 */
[----:B------:R0:W-:Y:S02]  /*0310*/  STG.E desc[UR4][R6.64], R4 ;  /* 0x0000000406007986 */ /* 0x0001e4000c101904 */
.L_x_1:
[----:B------:R-:W-:Y:S05]  /*0320*/  BSYNC.RECONVERGENT B0 ;  /* 0x0000000000007941 */ /* 0x000fea0003800200 */
.L_x_0:
[----:B------:R-:W-:Y:S02]  /*0330*/  VOTEU.ANY UR6, UPT, PT ;  /* 0x0000000000067886 */ /* 0x000fe400038e0100 */
[----:B------:R-:W-:Y:S02]  /*0340*/  UFLO.U32 UR7, UR6 ;  /* 0x00000006000772bd */ /* 0x000fe400080e0000 */
[----:B------:R-:W1:Y:S04]  /*0350*/  POPC R5, UR6 ;  /* 0x0000000600057d09 */ /* 0x000e680008000000 */
[----:B------:R-:W-:-:S13]  /*0360*/  ISETP.EQ.U32.AND P0, PT, R0, UR7, PT ;  /* 0x0000000700007c0c */ /* 0x000fda000bf02070 */
[----:B-1----:R-:W-:Y:S01]  /*0370*/  @P0 REDG.E.ADD.STRONG.GPU desc[UR4][R2.64], R5 ;  /* 0x000000050200098e */ /* 0x002fe2000c12e104 */
[----:B------:R-:W-:Y:S05]  /*0380*/  EXIT ;  /* 0x000000000000794d */ /* 0x000fea0003800000 */
.L_x_2:
[----:B------:R-:W-:-:S00]  /*0390*/  BRA `(.L_x_2) ;  /* 0xfffffffc00fc7947 */ /* 0x000fc0000383ffff */
[----:B------:R-:W-:-:S00]  /*03a0*/  NOP ;  /* 0x0000000000007918 */ /* 0x000fc00000000000 */
        /* <DEDUP_REMOVED lines=13> */
.L_x_9:


//--------------------- .text._Z17sharedStackKernelPiS_i --------------------------
	.section	.text._Z17sharedStackKernelPiS_i,"ax",@progbits
	.align	128
        .global         _Z17sharedStackKernelPiS_i
        .type           _Z17sharedStackKernelPiS_i,@function
        .size           _Z17sharedStackKernelPiS_i,(.L_x_10 - _Z17sharedStackKernelPiS_i)
        .other          _Z17sharedStackKernelPiS_i,@"STO_CUDA_ENTRY STV_DEFAULT"
_Z17sharedStackKernelPiS_i:
.text._Z17sharedStackKernelPiS_i:
[----:B------:R-:W-:Y:S01]  /*0000*/  LDC R1, c[0x0][0x37c] ;  /* 0x0000df00ff017b82 */ /* 0x000fe20000000800 */
[----:B------:R-:W0:Y:S01]  /*0010*/  S2R R2, SR_TID.X ;  /* 0x0000000000027919 */ /* 0x000e220000002100 */
[----:B------:R-:W1:Y:S02]  /*0020*/  LDCU UR4, c[0x0][0x390] ;  /* 0x00007200ff0477ac */ /* 0x000e640008000800 */
[----:B-1----:R-:W-:Y:S01]  /*0030*/  UISETP.GE.AND UP0, UPT, UR4, 0x1, UPT ;  /* 0x000000010400788c */ /* 0x002fe2000bf06270 */
[----:B0-----:R-:W-:-:S13]  /*0040*/  ISETP.NE.AND P0, PT, R2, RZ, PT ;  /* 0x000000ff0200720c */ /* 0x001fda0003f05270 */
[----:B------:R-:W0:Y:S01]  /*0050*/  @!P0 S2R R3, SR_CgaCtaId ;  /* 0x0000000000038919 */ /* 0x000e220000008800 */
[----:B------:R-:W-:-:S04]  /*0060*/  @!P0 MOV R0, 0x400 ;  /* 0x0000040000008802 */ /* 0x000fc80000000f00 */
[----:B0-----:R-:W-:-:S05]  /*0070*/  @!P0 LEA R0, R3, R0, 0x18 ;  /* 0x0000000003008211 */ /* 0x001fca00078ec0ff */
[----:B------:R0:W-:Y:S01]  /*0080*/  @!P0 STS [R0], RZ ;  /* 0x000000ff00008388 */ /* 0x0001e20000000800 */
[----:B------:R-:W-:Y:S06]  /*0090*/  BAR.SYNC.DEFER_BLOCKING 0x0 ;  /* 0x0000000000007b1d */ /* 0x000fec0000010000 */
[----:B------:R-:W-:Y:S05]  /*00a0*/  BRA.U !UP0, `(.L_x_3) ;  /* 0x00000011081c7547 */ /* 0x000fea000b800000 */
[----:B------:R-:W0:Y:S01]  /*00b0*/  S2R R3, SR_CTAID.X ;  /* 0x0000000000037919 */ /* 0x000e220000002500 */
[----:B------:R-:W0:Y:S01]  /*00c0*/  LDCU UR6, c[0x0][0x360] ;  /* 0x00006c00ff0677ac */ /* 0x000e220008000800 */
[----:B------:R-:W-:Y:S02]  /*00d0*/  UISETP.GE.U32.AND UP1, UPT, UR4, 0x8, UPT ;  /* 0x000000080400788c */ /* 0x000fe4000bf26070 */
[----:B------:R-:W-:-:S04]  /*00e0*/  ULOP3.LUT UR5, UR4, 0x7, URZ, 0xc0, !UPT ;  /* 0x0000000704057892 */ /* 0x000fc8000f8ec0ff */
[----:B------:R-:W-:Y:S01]  /*00f0*/  UISETP.NE.AND UP0, UPT, UR5, URZ, UPT ;  /* 0x000000ff0500728c */ /* 0x000fe2000bf05270 */
[----:B0-----:R-:W-:Y:S02]  /*0100*/  IMAD R0, R3, UR6, R2 ;  /* 0x0000000603007c24 */ /* 0x001fe4000f8e0202 */
[----:B------:R-:W-:Y:S01]  /*0110*/  IMAD.MOV.U32 R3, RZ, RZ, RZ ;  /* 0x000000ffff037224 */ /* 0x000fe200078e00ff */
[----:B------:R-:W-:Y:S07]  /*0120*/  BRA.U !UP1, `(.L_x_4) ;  /* 0x0000000509e87547 */ /* 0x000fee000b800000 */
[----:B------:R-:W0:Y:S01]  /*0130*/  S2R R6, SR_CgaCtaId ;  /* 0x0000000000067919 */ /* 0x000e220000008800 */
[----:B------:R-:W-:Y:S01]  /*0140*/  UMOV UR7, 0x400 ;  /* 0x0000040000077882 */ /* 0x000fe20000000000 */
[----:B------:R-:W-:Y:S01]  /*0150*/  ULOP3.LUT UR4, UR4, 0x7ffffff8, URZ, 0xc0, !UPT ;  /* 0x7ffffff804047892 */ /* 0x000fe2000f8ec0ff */
[----:B------:R-:W-:Y:S02]  /*0160*/  IMAD.MOV.U32 R3, RZ, RZ, 0x64 ;  /* 0x00000064ff037424 */ /* 0x000fe400078e00ff */
[----:B------:R-:W-:Y:S01]  /*0170*/  IMAD.U32 R7, RZ, RZ, UR7 ;  /* 0x00000007ff077e24 */ /* 0x000fe2000f8e00ff */
[----:B------:R-:W-:Y:S01]  /*0180*/  UIADD3 UR6, UPT, UPT, -UR4, URZ, URZ ;  /* 0x000000ff04067290 */ /* 0x000fe2000fffe1ff */
[----:B------:R-:W-:Y:S02]  /*0190*/  IMAD R2, R0, R3, 0x3 ;  /* 0x0000000300027424 */ /* 0x000fe400078e0203 */
[----:B------:R-:W-:Y:S01]  /*01a0*/  IMAD.U32 R3, RZ, RZ, UR4 ;  /* 0x00000004ff037e24 */ /* 0x000fe2000f8e00ff */
[----:B0-----:R-:W-:-:S08]  /*01b0*/  LEA R6, R6, R7, 0x18 ;  /* 0x0000000706067211 */ /* 0x001fd000078ec0ff */
.L_x_5:
[----:B0-----:R-:W0:Y:S01]  /*01c0*/  S2R R8, SR_LANEID ;  /* 0x0000000000087919 */ /* 0x001e220000000000 */
[----:B------:R-:W-:Y:S01]  /*01d0*/  VOTEU.ANY UR4, UPT, PT ;  /* 0x0000000000047886 */ /* 0x000fe200038e0100 */
[----:B------:R-:W-:Y:S01]  /*01e0*/  UIADD3 UR6, UPT, UPT, UR6, 0x8, URZ ;  /* 0x0000000806067890 */ /* 0x000fe2000fffe0ff */
[----:B------:R-:W0:Y:S01]  /*01f0*/  FLO.U32 R13, UR4 ;  /* 0x00000004000d7d00 */ /* 0x000e2200080e0000 */
[----:B------:R-:W1:Y:S02]  /*0200*/  S2R R5, SR_LTMASK ;  /* 0x0000000000057919 */ /* 0x000e640000003900 */
[----:B------:R-:W-:Y:S01]  /*0210*/  UISETP.NE.AND UP1, UPT, UR6, URZ, UPT ;  /* 0x000000ff0600728c */ /* 0x000fe2000bf25270 */
[----:B------:R-:W2:Y:S04]  /*0220*/  S2R R4, SR_CgaCtaId ;  /* 0x0000000000047919 */ /* 0x000ea80000008800 */
[----:B------:R-:W-:Y:S08]  /*0230*/  POPC R11, UR4 ;  /* 0x00000004000b7d09 */ /* 0x000ff00008000000 */
[----:B------:R-:W3:Y:S08]  /*0240*/  FLO.U32 R17, UR4 ;  /* 0x0000000400117d00 */ /* 0x000ef000080e0000 */
[----:B------:R-:W-:Y:S01]  /*0250*/  POPC R15, UR4 ;  /* 0x00000004000f7d09 */ /* 0x000fe20008000000 */
[----:B0-----:R-:W-:-:S02]  /*0260*/  ISETP.EQ.U32.AND P0, PT, R13, R8, PT ;  /* 0x000000080d00720c */ /* 0x001fc40003f02070 */
[----:B---3--:R-:W-:-:S05]  /*0270*/  ISETP.EQ.U32.AND P1, PT, R17, R8, PT ;  /* 0x000000081100720c */ /* 0x008fca0003f22070 */
[----:B------:R-:W-:Y:S01]  /*0280*/  FLO.U32 R21, UR4 ;  /* 0x0000000400157d00 */ /* 0x000fe200080e0000 */
[----:B-1----:R-:W-:-:S07]  /*0290*/  LOP3.LUT R10, R5, UR4, RZ, 0xc0, !PT ;  /* 0x00000004050a7c12 */ /* 0x002fce000f8ec0ff */
[----:B------:R-:W0:Y:S01]  /*02a0*/  POPC R10, R10 ;  /* 0x0000000a000a7309 */ /* 0x000e220000000000 */
[----:B------:R-:W1:Y:S07]  /*02b0*/  @P0 ATOMS.ADD R6, [R6], R11 ;  /* 0x0000000b0606038c */ /* 0x000e6e0000000000 */
[----:B------:R-:W-:Y:S01]  /*02c0*/  POPC R19, UR4 ;  /* 0x0000000400137d09 */ /* 0x000fe20008000000 */
[----:B-1----:R1:W0:Y:S02]  /*02d0*/  SHFL.IDX PT, R9, R6, R13, 0x1f ;  /* 0x00001f0d06097589 */ /* 0x00222400000e0000 */
[----:B-1----:R-:W-:-:S05]  /*02e0*/  LOP3.LUT R13, R5, UR4, RZ, 0xc0, !PT ;  /* 0x00000004050d7c12 */ /* 0x002fca000f8ec0ff */
[----:B------:R-:W1:Y:S08]  /*02f0*/  POPC R14, R13 ;  /* 0x0000000d000e7309 */ /* 0x000e700000000000 */
[----:B------:R-:W-:Y:S01]  /*0300*/  POPC R13, UR4 ;  /* 0x00000004000d7d09 */ /* 0x000fe20008000000 */
[----:B0-----:R-:W-:-:S05]  /*0310*/  IMAD.IADD R9, R9, 0x1, R10 ;  /* 0x0000000109097824 */ /* 0x001fca00078e020a */
[----:B------:R-:W-:-:S13]  /*0320*/  ISETP.GT.AND P0, PT, R9, 0x3ff, PT ;  /* 0x000003ff0900780c */ /* 0x000fda0003f04270 */
[----:B------:R-:W-:-:S05]  /*0330*/  @!P0 VIADD R7, R7, 0x10 ;  /* 0x0000001007078836 */ /* 0x000fca0000000000 */
[----:B--2---:R-:W-:Y:S02]  /*0340*/  @!P0 LEA R6, R4, R7, 0x18 ;  /* 0x0000000704068211 */ /* 0x004fe400078ec0ff */
[----:B------:R-:W-:-:S03]  /*0350*/  MOV R7, 0x400 ;  /* 0x0000040000077802 */ /* 0x000fc60000000f00 */
[----:B------:R-:W-:Y:S01]  /*0360*/  @!P0 IMAD R10, R9, 0x4, R6 ;  /* 0x00000004090a8824 */ /* 0x000fe200078e0206 */
[----:B------:R-:W-:Y:S01]  /*0370*/  LEA R6, R4, R7, 0x18 ;  /* 0x0000000704067211 */ /* 0x000fe200078ec0ff */
[----:B------:R-:W-:-:S05]  /*0380*/  @!P0 VIADD R9, R2, 0xfffffffd ;  /* 0xfffffffd02098836 */ /* 0x000fca0000000000 */
[----:B------:R-:W-:Y:S04]  /*0390*/  @!P0 STS [R10], R9 ;  /* 0x000000090a008388 */ /* 0x000fe80000000800 */
[----:B------:R-:W0:Y:S01]  /*03a0*/  @P1 ATOMS.ADD R12, [R6], R15 ;  /* 0x0000000f060c138c */ /* 0x000e220000000000 */
[----:B------:R-:W-:-:S03]  /*03b0*/  ISETP.EQ.U32.AND P1, PT, R21, R8, PT ;  /* 0x000000081500720c */ /* 0x000fc60003f22070 */
[----:B0-----:R-:W1:Y:S02]  /*03c0*/  SHFL.IDX PT, R11, R12, R17, 0x1f ;  /* 0x00001f110c0b7589 */ /* 0x001e6400000e0000 */
[----:B-1----:R-:W-:-:S05]  /*03d0*/  IMAD.IADD R11, R11, 0x1, R14 ;  /* 0x000000010b0b7824 */ /* 0x002fca00078e020e */
[----:B------:R-:W-:-:S13]  /*03e0*/  ISETP.GT.AND P0, PT, R11, 0x3ff, PT ;  /* 0x000003ff0b00780c */ /* 0x000fda0003f04270 */
[----:B------:R-:W-:Y:S02]  /*03f0*/  @!P0 VIADD R23, R7, 0x10 ;  /* 0x0000001007178836 */ /* 0x000fe40000000000 */
[----:B------:R-:W-:-:S03]  /*0400*/  @!P0 VIADD R9, R2, 0xfffffffe ;  /* 0xfffffffe02098836 */ /* 0x000fc60000000000 */
[----:B------:R-:W-:-:S05]  /*0410*/  @!P0 LEA R10, R4, R23, 0x18 ;  /* 0x00000017040a8211 */ /* 0x000fca00078ec0ff */
[----:B------:R-:W-:-:S05]  /*0420*/  @!P0 IMAD R10, R11, 0x4, R10 ;  /* 0x000000040b0a8824 */ /* 0x000fca00078e020a */
[----:B------:R-:W-:Y:S04]  /*0430*/  @!P0 STS [R10], R9 ;  /* 0x000000090a008388 */ /* 0x000fe80000000800 */
[----:B------:R-:W0:Y:S01]  /*0440*/  @P1 ATOMS.ADD R12, [R6], R19 ;  /* 0x00000013060c138c */ /* 0x000e220000000000 */
[----:B------:R-:W-:-:S03]  /*0450*/  ISETP.EQ.U32.AND P1, PT, R17, R8, PT ;  /* 0x000000081100720c */ /* 0x000fc60003f22070 */
[----:B0-----:R-:W0:Y:S02]  /*0460*/  SHFL.IDX PT, R11, R12, R21, 0x1f ;  /* 0x00001f150c0b7589 */ /* 0x001e2400000e0000 */
[----:B0-----:R-:W-:-:S05]  /*0470*/  IMAD.IADD R11, R11, 0x1, R14 ;  /* 0x000000010b0b7824 */ /* 0x001fca00078e020e */
[----:B------:R-:W-:-:S13]  /*0480*/  ISETP.GT.AND P0, PT, R11, 0x3ff, PT ;  /* 0x000003ff0b00780c */ /* 0x000fda0003f04270 */
[----:B------:R-:W-:Y:S02]  /*0490*/  @!P0 VIADD R23, R7, 0x10 ;  /* 0x0000001007178836 */ /* 0x000fe40000000000 */
[----:B------:R-:W-:-:S03]  /*04a0*/  @!P0 VIADD R9, R2, 0xffffffff ;  /* 0xffffffff02098836 */ /* 0x000fc60000000000 */
[----:B------:R-:W-:-:S05]  /*04b0*/  @!P0 LEA R10, R4, R23, 0x18 ;  /* 0x00000017040a8211 */ /* 0x000fca00078ec0ff */
[----:B------:R-:W-:-:S05]  /*04c0*/  @!P0 IMAD R10, R11, 0x4, R10 ;  /* 0x000000040b0a8824 */ /* 0x000fca00078e020a */
[----:B------:R-:W-:Y:S04]  /*04d0*/  @!P0 STS [R10], R9 ;  /* 0x000000090a008388 */ /* 0x000fe80000000800 */
[----:B------:R0:W1:Y:S01]  /*04e0*/  @P1 ATOMS.ADD R12, [R6], R15 ;  /* 0x0000000f060c138c */ /* 0x0000620000000000 */
[----:B------:R-:W-:Y:S01]  /*04f0*/  ISETP.EQ.U32.AND P1, PT, R21, R8, PT ;  /* 0x000000081500720c */ /* 0x000fe20003f22070 */
[----:B0-----:R-:W0:Y:S02]  /*0500*/  FLO.U32 R15, UR4 ;  /* 0x00000004000f7d00 */ /* 0x001e2400080e0000 */
[----:B-1----:R1:W2:Y:S02]  /*0510*/  SHFL.IDX PT, R11, R12, R17, 0x1f ;  /* 0x00001f110c0b7589 */ /* 0x0022a400000e0000 */
[----:B-1----:R-:W-:-:S06]  /*0520*/  LOP3.LUT R12, R5, UR4, RZ, 0xc0, !PT ;  /* 0x00000004050c7c12 */ /* 0x002fcc000f8ec0ff */
[----:B------:R-:W1:Y:S01]  /*0530*/  POPC R12, R12 ;  /* 0x0000000c000c7309 */ /* 0x000e620000000000 */
[----:B--2---:R-:W-:-:S05]  /*0540*/  IMAD.IADD R11, R11, 0x1, R14 ;  /* 0x000000010b0b7824 */ /* 0x004fca00078e020e */
[----:B------:R-:W-:-:S13]  /*0550*/  ISETP.GT.AND P0, PT, R11, 0x3ff, PT ;  /* 0x000003ff0b00780c */ /* 0x000fda0003f04270 */
[----:B------:R-:W-:-:S05]  /*0560*/  @!P0 VIADD R23, R7, 0x10 ;  /* 0x0000001007178836 */ /* 0x000fca0000000000 */
[----:B------:R-:W-:-:S05]  /*0570*/  @!P0 LEA R10, R4, R23, 0x18 ;  /* 0x00000017040a8211 */ /* 0x000fca00078ec0ff */
[----:B------:R-:W-:-:S05]  /*0580*/  @!P0 IMAD R11, R11, 0x4, R10 ;  /* 0x000000040b0b8824 */ /* 0x000fca00078e020a */
[----:B------:R-:W-:Y:S04]  /*0590*/  @!P0 STS [R11], R2 ;  /* 0x000000020b008388 */ /* 0x000fe80000000800 */
[----:B------:R2:W3:Y:S01]  /*05a0*/  @P1 ATOMS.ADD R10, [R6], R19 ;  /* 0x00000013060a138c */ /* 0x0004e20000000000 */
[----:B0-----:R-:W-:Y:S01]  /*05b0*/  ISETP.EQ.U32.AND P1, PT, R15, R8, PT ;  /* 0x000000080f00720c */ /* 0x001fe20003f22070 */
[----:B--2---:R-:W0:Y:S02]  /*05c0*/  FLO.U32 R19, UR4 ;  /* 0x0000000400137d00 */ /* 0x004e2400080e0000 */
[----:B---3--:R-:W1:Y:S02]  /*05d0*/  SHFL.IDX PT, R9, R10, R21, 0x1f ;  /* 0x00001f150a097589 */ /* 0x008e6400000e0000 */
[----:B-1----:R-:W-:-:S05]  /*05e0*/  IMAD.IADD R9, R9, 0x1, R12 ;  /* 0x0000000109097824 */ /* 0x002fca00078e020c */
[----:B------:R-:W-:-:S13]  /*05f0*/  ISETP.GT.AND P0, PT, R9, 0x3ff, PT ;  /* 0x000003ff0900780c */ /* 0x000fda0003f04270 */
[----:B------:R-:W-:-:S05]  /*0600*/  @!P0 VIADD R17, R7, 0x10 ;  /* 0x0000001007118836 */ /* 0x000fca0000000000 */
[----:B------:R-:W-:Y:S02]  /*0610*/  @!P0 LEA R14, R4, R17, 0x18 ;  /* 0x00000011040e8211 */ /* 0x000fe400078ec0ff */
[----:B------:R-:W-:Y:S03]  /*0620*/  POPC R17, UR4 ;  /* 0x0000000400117d09 */ /* 0x000fe60008000000 */
[----:B------:R-:W-:Y:S01]  /*0630*/  @!P0 IMAD R10, R9, 0x4, R14 ;  /* 0x00000004090a8824 */ /* 0x000fe200078e020e */
[----:B------:R-:W-:Y:S01]  /*0640*/  LOP3.LUT R14, R5, UR4, RZ, 0xc0, !PT ;  /* 0x00000004050e7c12 */ /* 0x000fe2000f8ec0ff */
[----:B------:R-:W-:-:S05]  /*0650*/  @!P0 VIADD R9, R2, 0x1 ;  /* 0x0000000102098836 */ /* 0x000fca0000000000 */
[----:B------:R-:W-:Y:S01]  /*0660*/  @!P0 STS [R10], R9 ;  /* 0x000000090a008388 */ /* 0x000fe20000000800 */
[----:B------:R-:W1:Y:S03]  /*0670*/  POPC R14, R14 ;  /* 0x0000000e000e7309 */ /* 0x000e660000000000 */
[----:B------:R2:W3:Y:S01]  /*0680*/  @P1 ATOMS.ADD R12, [R6], R13 ;  /* 0x0000000d060c138c */ /* 0x0004e20000000000 */
[----:B0-----:R-:W-:Y:S02]  /*0690*/  ISETP.EQ.U32.AND P1, PT, R19, R8, PT ;  /* 0x000000081300720c */ /* 0x001fe40003f22070 */
[----:B--2---:R-:W-:Y:S01]  /*06a0*/  LOP3.LUT R13, R5, UR4, RZ, 0xc0, !PT ;  /* 0x00000004050d7c12 */ /* 0x004fe2000f8ec0ff */
[----:B---3--:R0:W1:Y:S02]  /*06b0*/  SHFL.IDX PT, R11, R12, R15, 0x1f ;  /* 0x00001f0f0c0b7589 */ /* 0x00806400000e0000 */
[----:B0-----:R-:W-:Y:S01]  /*06c0*/  POPC R15, UR4 ;  /* 0x00000004000f7d09 */ /* 0x001fe20008000000 */
[----:B-1----:R-:W-:-:S07]  /*06d0*/  IMAD.IADD R11, R11, 0x1, R14 ;  /* 0x000000010b0b7824 */ /* 0x002fce00078e020e */
[----:B------:R-:W-:Y:S01]  /*06e0*/  POPC R14, R13 ;  /* 0x0000000d000e7309 */ /* 0x000fe20000000000 */
[----:B------:R-:W-:-:S13]  /*06f0*/  ISETP.GT.AND P0, PT, R11, 0x3ff, PT ;  /* 0x000003ff0b00780c */ /* 0x000fda0003f04270 */
[----:B------:R-:W-:Y:S02]  /*0700*/  @!P0 VIADD R21, R7, 0x10 ;  /* 0x0000001007158836 */ /* 0x000fe40000000000 */
[----:B------:R-:W-:-:S03]  /*0710*/  @!P0 VIADD R9, R2, 0x2 ;  /* 0x0000000202098836 */ /* 0x000fc60000000000 */
[----:B------:R-:W-:Y:S02]  /*0720*/  @!P0 LEA R10, R4, R21, 0x18 ;  /* 0x00000015040a8211 */ /* 0x000fe400078ec0ff */
[----:B------:R-:W0:Y:S03]  /*0730*/  FLO.U32 R21, UR4 ;  /* 0x0000000400157d00 */ /* 0x000e2600080e0000 */
[----:B------:R-:W-:-:S05]  /*0740*/  @!P0 IMAD R10, R11, 0x4, R10 ;  /* 0x000000040b0a8824 */ /* 0x000fca00078e020a */
[----:B------:R1:W-:Y:S04]  /*0750*/  @!P0 STS [R10], R9 ;  /* 0x000000090a008388 */ /* 0x0003e80000000800 */
[----:B------:R-:W2:Y:S01]  /*0760*/  @P1 ATOMS.ADD R12, [R6], R17 ;  /* 0x00000011060c138c */ /* 0x000ea20000000000 */
[----:B0-----:R-:W-:Y:S02]  /*0770*/  ISETP.EQ.U32.AND P1, PT, R21, R8, PT ;  /* 0x000000081500720c */ /* 0x001fe40003f22070 */
[----:B-1----:R-:W-:-:S04]  /*0780*/  LOP3.LUT R9, R5, UR4, RZ, 0xc0, !PT ;  /* 0x0000000405097c12 */ /* 0x002fc8000f8ec0ff */
[----:B------:R-:W0:Y:S01]  /*0790*/  POPC R5, R9 ;  /* 0x0000000900057309 */ /* 0x000e220000000000 */
[----:B--2---:R-:W1:Y:S02]  /*07a0*/  SHFL.IDX PT, R11, R12, R19, 0x1f ;  /* 0x00001f130c0b7589 */ /* 0x004e6400000e0000 */
[----:B-1----:R-:W-:-:S05]  /*07b0*/  IMAD.IADD R11, R11, 0x1, R14 ;  /* 0x000000010b0b7824 */ /* 0x002fca00078e020e */
[----:B------:R-:W-:-:S13]  /*07c0*/  ISETP.GT.AND P0, PT, R11, 0x3ff, PT ;  /* 0x000003ff0b00780c */ /* 0x000fda0003f04270 */
[----:B------:R-:W-:-:S05]  /*07d0*/  @!P0 VIADD R23, R7, 0x10 ;  /* 0x0000001007178836 */ /* 0x000fca0000000000 */
[----:B------:R-:W-:-:S05]  /*07e0*/  @!P0 LEA R8, R4, R23, 0x18 ;  /* 0x0000001704088211 */ /* 0x000fca00078ec0ff */
[----:B------:R-:W-:Y:S02]  /*07f0*/  @!P0 IMAD R11, R11, 0x4, R8 ;  /* 0x000000040b0b8824 */ /* 0x000fe400078e0208 */
[----:B------:R-:W-:-:S05]  /*0800*/  @!P0 VIADD R8, R2, 0x3 ;  /* 0x0000000302088836 */ /* 0x000fca0000000000 */
[----:B------:R-:W-:Y:S04]  /*0810*/  @!P0 STS [R11], R8 ;  /* 0x000000080b008388 */ /* 0x000fe80000000800 */
[----:B------:R-:W1:Y:S04]  /*0820*/  @P1 ATOMS.ADD R10, [R6], R15 ;  /* 0x0000000f060a138c */ /* 0x000e680000000000 */
[----:B-1----:R-:W0:Y:S02]  /*0830*/  SHFL.IDX PT, R10, R10, R21, 0x1f ;  /* 0x00001f150a0a7589 */ /* 0x002e2400000e0000 */
[----:B0-----:R-:W-:-:S04]  /*0840*/  IADD3 R5, PT, PT, R10, R5, RZ ;  /* 0x000000050a057210 */ /* 0x001fc80007ffe0ff */
[----:B------:R-:W-:-:S13]  /*0850*/  ISETP.GT.AND P0, PT, R5, 0x3ff, PT ;  /* 0x000003ff0500780c */ /* 0x000fda0003f04270 */
[----:B------:R-:W-:-:S05]  /*0860*/  @!P0 VIADD R13, R7, 0x10 ;  /* 0x00000010070d8836 */ /* 0x000fca0000000000 */
[----:B------:R-:W-:Y:S01]  /*0870*/  @!P0 LEA R12, R4, R13, 0x18 ;  /* 0x0000000d040c8211 */ /* 0x000fe200078ec0ff */
[C---:B------:R-:W-:Y:S02]  /*0880*/  @!P0 VIADD R4, R2.reuse, 0x4 ;  /* 0x0000000402048836 */ /* 0x040fe40000000000 */
[----:B------:R-:W-:Y:S02]  /*0890*/  VIADD R2, R2, 0x8 ;  /* 0x0000000802027836 */ /* 0x000fe40000000000 */
[----:B------:R-:W-:-:S05]  /*08a0*/  @!P0 IMAD R5, R5, 0x4, R12 ;  /* 0x0000000405058824 */ /* 0x000fca00078e020c */
[----:B------:R0:W-:Y:S01]  /*08b0*/  @!P0 STS [R5], R4 ;  /* 0x0000000405008388 */ /* 0x0001e20000000800 */
[----:B------:R-:W-:Y:S05]  /*08c0*/  BRA.U UP1, `(.L_x_5) ;  /* 0xfffffff9013c7547 */ /* 0x000fea000b83ffff */
.L_x_4:
[----:B------:R-:W-:Y:S05]  /*08d0*/  BRA.U !UP0, `(.L_x_3) ;  /* 0x0000000908107547 */ /* 0x000fea000b800000 */
[----:B------:R-:W1:Y:S01]  /*08e0*/  LDCU UR4, c[0x0][0x390] ;  /* 0x00007200ff0477ac */ /* 0x000e620008000800 */
[----:B------:R-:W-:Y:S02]  /*08f0*/  UISETP.GE.U32.AND UP0, UPT, UR5, 0x4, UPT ;  /* 0x000000040500788c */ /* 0x000fe4000bf06070 */
[----:B-1----:R-:W-:-:S04]  /*0900*/  ULOP3.LUT UR6, UR4, 0x3, URZ, 0xc0, !UPT ;  /* 0x0000000304067892 */ /* 0x002fc8000f8ec0ff */
[----:B------:R-:W-:-:S03]  /*0910*/  UISETP.NE.AND UP1, UPT, UR6, URZ, UPT ;  /* 0x000000ff0600728c */ /* 0x000fc6000bf25270 */
[----:B------:R-:W-:Y:S08]  /*0920*/  BRA.U !UP0, `(.L_x_6) ;  /* 0x0000000508047547 */ /* 0x000ff0000b800000 */
[----:B------:R-:W1:Y:S01]  /*0930*/  S2R R7, SR_LANEID ;  /* 0x0000000000077919 */ /* 0x000e620000000000 */
[----:B------:R-:W-:Y:S01]  /*0940*/  VOTEU.ANY UR5, UPT, PT ;  /* 0x0000000000057886 */ /* 0x000fe200038e0100 */
[----:B0-----:R-:W-:Y:S01]  /*0950*/  MOV R5, 0x400 ;  /* 0x0000040000057802 */ /* 0x001fe20000000f00 */
[----:B------:R-:W1:Y:S01]  /*0960*/  FLO.U32 R10, UR5 ;  /* 0x00000005000a7d00 */ /* 0x000e6200080e0000 */
[----:B------:R-:W0:Y:S01]  /*0970*/  S2R R2, SR_CgaCtaId ;  /* 0x0000000000027919 */ /* 0x000e220000008800 */
[----:B------:R-:W2:Y:S06]  /*0980*/  S2R R4, SR_LTMASK ;  /* 0x0000000000047919 */ /* 0x000eac0000003900 */
[----:B------:R-:W-:Y:S08]  /*0990*/  POPC R9, UR5 ;  /* 0x0000000500097d09 */ /* 0x000ff00008000000 */
[----:B------:R-:W3:Y:S08]  /*09a0*/  FLO.U32 R12, UR5 ;  /* 0x00000005000c7d00 */ /* 0x000ef000080e0000 */
[----:B------:R-:W-:Y:S01]  /*09b0*/  POPC R13, UR5 ;  /* 0x00000005000d7d09 */ /* 0x000fe20008000000 */
[----:B-1----:R-:W-:-:S02]  /*09c0*/  ISETP.EQ.U32.AND P0, PT, R10, R7, PT ;  /* 0x000000070a00720c */ /* 0x002fc40003f02070 */
[----:B---3--:R-:W-:-:S05]  /*09d0*/  ISETP.EQ.U32.AND P1, PT, R12, R7, PT ;  /* 0x000000070c00720c */ /* 0x008fca0003f22070 */
[----:B------:R-:W-:Y:S01]  /*09e0*/  FLO.U32 R14, UR5 ;  /* 0x00000005000e7d00 */ /* 0x000fe200080e0000 */
[----:B0-----:R-:W-:Y:S02]  /*09f0*/  LEA R6, R2, R5, 0x18 ;  /* 0x0000000502067211 */ /* 0x001fe400078ec0ff */
[----:B--2---:R-:W-:-:S03]  /*0a00*/  LOP3.LUT R11, R4, UR5, RZ, 0xc0, !PT ;  /* 0x00000005040b7c12 */ /* 0x004fc6000f8ec0ff */
[----:B------:R-:W0:Y:S03]  /*0a10*/  @P0 ATOMS.ADD R9, [R6], R9 ;  /* 0x000000090609038c */ /* 0x000e260000000000 */
[----:B------:R-:W1:Y:S01]  /*0a20*/  POPC R11, R11 ;  /* 0x0000000b000b7309 */ /* 0x000e620000000000 */
[----:B0-----:R-:W1:Y:S02]  /*0a30*/  SHFL.IDX PT, R8, R9, R10, 0x1f ;  /* 0x00001f0a09087589 */ /* 0x001e6400000e0000 */
[----:B-1----:R-:W-:Y:S01]  /*0a40*/  IMAD.IADD R8, R8, 0x1, R11 ;  /* 0x0000000108087824 */ /* 0x002fe200078e020b */
[----:B------:R-:W-:-:S04]  /*0a50*/  LOP3.LUT R11, R4, UR5, RZ, 0xc0, !PT ;  /* 0x00000005040b7c12 */ /* 0x000fc8000f8ec0ff */
[----:B------:R-:W-:Y:S02]  /*0a60*/  ISETP.GT.AND P0, PT, R8, 0x3ff, PT ;  /* 0x000003ff0800780c */ /* 0x000fe40003f04270 */
[----:B------:R-:W0:Y:S11]  /*0a70*/  POPC R11, R11 ;  /* 0x0000000b000b7309 */ /* 0x000e360000000000 */
[----:B------:R-:W-:-:S05]  /*0a80*/  @!P0 VIADD R15, R5, 0x10 ;  /* 0x00000010050f8836 */ /* 0x000fca0000000000 */
[----:B------:R-:W-:-:S05]  /*0a90*/  @!P0 LEA R15, R2, R15, 0x18 ;  /* 0x0000000f020f8211 */ /* 0x000fca00078ec0ff */
[----:B------:R-:W-:Y:S02]  /*0aa0*/  @!P0 IMAD R9, R8, 0x4, R15 ;  /* 0x0000000408098824 */ /* 0x000fe400078e020f */
[----:B------:R-:W-:Y:S01]  /*0ab0*/  @!P0 IMAD R8, R0, 0x64, R3 ;  /* 0x0000006400088824 */ /* 0x000fe200078e0203 */
[----:B------:R-:W1:Y:S04]  /*0ac0*/  POPC R15, UR5 ;  /* 0x00000005000f7d09 */ /* 0x000e680008000000 */
[----:B------:R-:W-:Y:S04]  /*0ad0*/  @!P0 STS [R9], R8 ;  /* 0x0000000809008388 */ /* 0x000fe80000000800 */
[----:B------:R-:W2:Y:S01]  /*0ae0*/  @P1 ATOMS.ADD R13, [R6], R13 ;  /* 0x0000000d060d138c */ /* 0x000ea20000000000 */
[----:B------:R-:W-:-:S03]  /*0af0*/  ISETP.EQ.U32.AND P1, PT, R14, R7, PT ;  /* 0x000000070e00720c */ /* 0x000fc60003f22070 */
[----:B--2---:R2:W0:Y:S02]  /*0b00*/  SHFL.IDX PT, R10, R13, R12, 0x1f ;  /* 0x00001f0c0d0a7589 */ /* 0x00442400000e0000 */
[----:B--2---:R-:W-:Y:S01]  /*0b10*/  POPC R13, UR5 ;  /* 0x00000005000d7d09 */ /* 0x004fe20008000000 */
[----:B0-----:R-:W-:Y:S01]  /*0b20*/  IMAD.IADD R10, R10, 0x1, R11 ;  /* 0x000000010a0a7824 */ /* 0x001fe200078e020b */
[----:B------:R-:W-:-:S04]  /*0b30*/  LOP3.LUT R11, R4, UR5, RZ, 0xc0, !PT ;  /* 0x00000005040b7c12 */ /* 0x000fc8000f8ec0ff */
[----:B------:R-:W-:Y:S02]  /*0b40*/  ISETP.GT.AND P0, PT, R10, 0x3ff, PT ;  /* 0x000003ff0a00780c */ /* 0x000fe40003f04270 */
[----:B------:R-:W0:Y:S11]  /*0b50*/  POPC R11, R11 ;  /* 0x0000000b000b7309 */ /* 0x000e360000000000 */
[----:B------:R-:W-:-:S02]  /*0b60*/  @!P0 VIADD R17, R5, 0x10 ;  /* 0x0000001005118836 */ /* 0x000fc40000000000 */
[----:B------:R-:W-:-:S03]  /*0b70*/  @!P0 IMAD R8, R0, 0x64, R3 ;  /* 0x0000006400088824 */ /* 0x000fc600078e0203 */
[----:B------:R-:W-:Y:S01]  /*0b80*/  @!P0 LEA R9, R2, R17, 0x18 ;  /* 0x0000001102098211 */ /* 0x000fe200078ec0ff */
[----:B------:R-:W-:-:S04]  /*0b90*/  @!P0 VIADD R8, R8, 0x1 ;  /* 0x0000000108088836 */ /* 0x000fc80000000000 */
[----:B------:R-:W-:-:S05]  /*0ba0*/  @!P0 IMAD R9, R10, 0x4, R9 ;  /* 0x000000040a098824 */ /* 0x000fca00078e0209 */
[----:B------:R2:W-:Y:S04]  /*0bb0*/  @!P0 STS [R9], R8 ;  /* 0x0000000809008388 */ /* 0x0005e80000000800 */
[----:B-1----:R-:W1:Y:S01]  /*0bc0*/  @P1 ATOMS.ADD R15, [R6], R15 ;  /* 0x0000000f060f138c */ /* 0x002e620000000000 */
[----:B------:R-:W-:Y:S02]  /*0bd0*/  ISETP.EQ.U32.AND P1, PT, R12, R7, PT ;  /* 0x000000070c00720c */ /* 0x000fe40003f22070 */
[----:B--2---:R-:W-:-:S04]  /*0be0*/  LOP3.LUT R8, R4, UR5, RZ, 0xc0, !PT ;  /* 0x0000000504087c12 */ /* 0x004fc8000f8ec0ff */
[----:B------:R-:W2:Y:S01]  /*0bf0*/  POPC R9, R8 ;  /* 0x0000000800097309 */ /* 0x000ea20000000000 */
[----:B-1----:R-:W0:Y:S02]  /*0c00*/  SHFL.IDX PT, R10, R15, R14, 0x1f ;  /* 0x00001f0e0f0a7589 */ /* 0x002e2400000e0000 */
[----:B0-----:R-:W-:-:S05]  /*0c10*/  IMAD.IADD R10, R10, 0x1, R11 ;  /* 0x000000010a0a7824 */ /* 0x001fca00078e020b */
[----:B------:R-:W-:-:S13]  /*0c20*/  ISETP.GT.AND P0, PT, R10, 0x3ff, PT ;  /* 0x000003ff0a00780c */ /* 0x000fda0003f04270 */
[----:B------:R-:W-:Y:S02]  /*0c30*/  @!P0 VIADD R17, R5, 0x10 ;  /* 0x0000001005118836 */ /* 0x000fe40000000000 */
[----:B------:R-:W-:-:S03]  /*0c40*/  @!P0 IMAD R7, R0, 0x64, R3 ;  /* 0x0000006400078824 */ /* 0x000fc600078e0203 */
[----:B------:R-:W-:Y:S01]  /*0c50*/  @!P0 LEA R17, R2, R17, 0x18 ;  /* 0x0000001102118211 */ /* 0x000fe200078ec0ff */
[----:B------:R-:W-:-:S04]  /*0c60*/  @!P0 VIADD R7, R7, 0x2 ;  /* 0x0000000207078836 */ /* 0x000fc80000000000 */
[----:B------:R-:W-:-:S05]  /*0c70*/  @!P0 IMAD R10, R10, 0x4, R17 ;  /* 0x000000040a0a8824 */ /* 0x000fca00078e0211 */
[----:B------:R-:W-:Y:S04]  /*0c80*/  @!P0 STS [R10], R7 ;  /* 0x000000070a008388 */ /* 0x000fe80000000800 */
[----:B------:R-:W0:Y:S04]  /*0c90*/  @P1 ATOMS.ADD R13, [R6], R13 ;  /* 0x0000000d060d138c */ /* 0x000e280000000000 */
[----:B0-----:R-:W2:Y:S02]  /*0ca0*/  SHFL.IDX PT, R12, R13, R12, 0x1f ;  /* 0x00001f0c0d0c7589 */ /* 0x001ea400000e0000 */
[----:B--2---:R-:W-:-:S05]  /*0cb0*/  IMAD.IADD R4, R12, 0x1, R9 ;  /* 0x000000010c047824 */ /* 0x004fca00078e0209 */
[----:B------:R-:W-:-:S13]  /*0cc0*/  ISETP.GT.AND P0, PT, R4, 0x3ff, PT ;  /* 0x000003ff0400780c */ /* 0x000fda0003f04270 */
[----:B------:R-:W-:Y:S01]  /*0cd0*/  @!P0 IADD3 R9, PT, PT, R5, 0x10, RZ ;  /* 0x0000001005098810 */ /* 0x000fe20007ffe0ff */
[----:B------:R-:W-:Y:S02]  /*0ce0*/  @!P0 IMAD R5, R0, 0x64, R3 ;  /* 0x0000006400058824 */ /* 0x000fe400078e0203 */
[----:B------:R-:W-:Y:S01]  /*0cf0*/  VIADD R3, R3, 0x4 ;  /* 0x0000000403037836 */ /* 0x000fe20000000000 */
[----:B------:R-:W-:Y:S01]  /*0d00*/  @!P0 LEA R9, R2, R9, 0x18 ;  /* 0x0000000902098211 */ /* 0x000fe200078ec0ff */
[----:B------:R-:W-:-:S04]  /*0d10*/  @!P0 VIADD R2, R5, 0x3 ;  /* 0x0000000305028836 */ /* 0x000fc80000000000 */
[----:B------:R-:W-:-:S05]  /*0d20*/  @!P0 IMAD R5, R4, 0x4, R9 ;  /* 0x0000000404058824 */ /* 0x000fca00078e0209 */
[----:B------:R1:W-:Y:S02]  /*0d30*/  @!P0 STS [R5], R2 ;  /* 0x0000000205008388 */ /* 0x0003e40000000800 */
.L_x_6:
[----:B------:R-:W-:Y:S05]  /*0d40*/  BRA.U !UP1, `(.L_x_3) ;  /* 0x0000000109f47547 */ /* 0x000fea000b800000 */
[----:B------:R-:W-:Y:S02]  /*0d50*/  UISETP.NE.AND UP0, UPT, UR6, 0x1, UPT ;  /* 0x000000010600788c */ /* 0x000fe4000bf05270 */
[----:B------:R-:W-:-:S04]  /*0d60*/  ULOP3.LUT UR4, UR4, 0x1, URZ, 0xc0, !UPT ;  /* 0x0000000104047892 */ /* 0x000fc8000f8ec0ff */
[----:B------:R-:W-:-:S03]  /*0d70*/  UISETP.NE.U32.AND UP1, UPT, UR4, 0x1, UPT ;  /* 0x000000010400788c */ /* 0x000fc6000bf25070 */
[----:B------:R-:W-:Y:S08]  /*0d80*/  BRA.U !UP0, `(.L_x_7) ;  /* 0x0000000108907547 */ /* 0x000ff0000b800000 */
[----:B------:R-:W2:Y:S01]  /*0d90*/  S2R R12, SR_LANEID ;  /* 0x00000000000c7919 */ /* 0x000ea20000000000 */
[----:B------:R-:W-:Y:S01]  /*0da0*/  VOTEU.ANY UR4, UPT, PT ;  /* 0x0000000000047886 */ /* 0x000fe200038e0100 */
[----:B------:R-:W-:Y:S01]  /*0db0*/  MOV R9, 0x400 ;  /* 0x0000040000097802 */ /* 0x000fe20000000f00 */
[----:B01----:R-:W2:Y:S01]  /*0dc0*/  FLO.U32 R5, UR4 ;  /* 0x0000000400057d00 */ /* 0x003ea200080e0000 */
[----:B------:R-:W0:Y:S01]  /*0dd0*/  S2R R10, SR_CgaCtaId ;  /* 0x00000000000a7919 */ /* 0x000e220000008800 */
[----:B------:R-:W1:Y:S06]  /*0de0*/  S2R R13, SR_LTMASK ;  /* 0x00000000000d7919 */ /* 0x000e6c0000003900 */
[----:B------:R-:W-:Y:S08]  /*0df0*/  POPC R4, UR4 ;  /* 0x0000000400047d09 */ /* 0x000ff00008000000 */
[----:B------:R-:W3:Y:S01]  /*0e00*/  FLO.U32 R8, UR4 ;  /* 0x0000000400087d00 */ /* 0x000ee200080e0000 */
[----:B--2---:R-:W-:-:S02]  /*0e10*/  ISETP.EQ.U32.AND P0, PT, R5, R12, PT ;  /* 0x0000000c0500720c */ /* 0x004fc40003f02070 */
[----:B---3--:R-:W-:Y:S02]  /*0e20*/  ISETP.EQ.U32.AND P1, PT, R8, R12, PT ;  /* 0x0000000c0800720c */ /* 0x008fe40003f22070 */
[----:B0-----:R-:W-:Y:S02]  /*0e30*/  LEA R11, R10, R9, 0x18 ;  /* 0x000000090a0b7211 */ /* 0x001fe400078ec0ff */
[----:B-1----:R-:W-:-:S04]  /*0e40*/  LOP3.LUT R6, R13, UR4, RZ, 0xc0, !PT ;  /* 0x000000040d067c12 */ /* 0x002fc8000f8ec0ff */
[----:B------:R-:W0:Y:S03]  /*0e50*/  POPC R7, R6 ;  /* 0x0000000600077309 */ /* 0x000e260000000000 */
[----:B------:R-:W1:Y:S04]  /*0e60*/  @P0 ATOMS.ADD R4, [R11], R4 ;  /* 0x000000040b04038c */ /* 0x000e680000000000 */
[----:B-1----:R1:W0:Y:S02]  /*0e70*/  SHFL.IDX PT, R2, R4, R5, 0x1f ;  /* 0x00001f0504027589 */ /* 0x00222400000e0000 */
[----:B-1----:R-:W-:-:S06]  /*0e80*/  LOP3.LUT R5, R13, UR4, RZ, 0xc0, !PT ;  /* 0x000000040d057c12 */ /* 0x002fcc000f8ec0ff */
[----:B------:R-:W-:Y:S01]  /*0e90*/  POPC R5, R5 ;  /* 0x0000000500057309 */ /* 0x000fe20000000000 */
[----:B0-----:R-:W-:-:S07]  /*0ea0*/  IMAD.IADD R2, R2, 0x1, R7 ;  /* 0x0000000102027824 */ /* 0x001fce00078e0207 */
[----:B------:R-:W0:Y:S01]  /*0eb0*/  POPC R7, UR4 ;  /* 0x0000000400077d09 */ /* 0x000e220008000000 */
[----:B------:R-:W-:-:S13]  /*0ec0*/  ISETP.GT.AND P0, PT, R2, 0x3ff, PT ;  /* 0x000003ff0200780c */ /* 0x000fda0003f04270 */
[----:B------:R-:W-:-:S05]  /*0ed0*/  @!P0 VIADD R15, R9, 0x10 ;  /* 0x00000010090f8836 */ /* 0x000fca0000000000 */
[----:B------:R-:W-:-:S05]  /*0ee0*/  @!P0 LEA R15, R10, R15, 0x18 ;  /* 0x0000000f0a0f8211 */ /* 0x000fca00078ec0ff */
[----:B------:R-:W-:Y:S02]  /*0ef0*/  @!P0 IMAD R2, R2, 0x4, R15 ;  /* 0x0000000402028824 */ /* 0x000fe400078e020f */
[----:B------:R-:W-:-:S05]  /*0f00*/  @!P0 IMAD R15, R0, 0x64, R3 ;  /* 0x00000064000f8824 */ /* 0x000fca00078e0203 */
[----:B------:R-:W-:Y:S04]  /*0f10*/  @!P0 STS [R2], R15 ;  /* 0x0000000f02008388 */ /* 0x000fe80000000800 */
[----:B0-----:R-:W0:Y:S04]  /*0f20*/  @P1 ATOMS.ADD R7, [R11], R7 ;  /* 0x000000070b07138c */ /* 0x001e280000000000 */
[----:B0-----:R-:W0:Y:S02]  /*0f30*/  SHFL.IDX PT, R4, R7, R8, 0x1f ;  /* 0x00001f0807047589 */ /* 0x001e2400000e0000 */
[----:B0-----:R-:W-:-:S05]  /*0f40*/  IMAD.IADD R4, R4, 0x1, R5 ;  /* 0x0000000104047824 */ /* 0x001fca00078e0205 */
[----:B------:R-:W-:-:S13]  /*0f50*/  ISETP.GT.AND P0, PT, R4, 0x3ff, PT ;  /* 0x000003ff0400780c */ /* 0x000fda0003f04270 */
[----:B------:R-:W-:Y:S02]  /*0f60*/  @!P0 VIADD R9, R9, 0x10 ;  /* 0x0000001009098836 */ /* 0x000fe40000000000 */
[----:B------:R-:W-:Y:S02]  /*0f70*/  @!P0 IMAD R6, R0, 0x64, R3 ;  /* 0x0000006400068824 */ /* 0x000fe400078e0203 */
[----:B------:R-:W-:Y:S01]  /*0f80*/  VIADD R3, R3, 0x2 ;  /* 0x0000000203037836 */ /* 0x000fe20000000000 */
[----:B------:R-:W-:Y:S01]  /*0f90*/  @!P0 LEA R13, R10, R9, 0x18 ;  /* 0x000000090a0d8211 */ /* 0x000fe200078ec0ff */
[----:B------:R-:W-:-:S04]  /*0fa0*/  @!P0 VIADD R9, R6, 0x1 ;  /* 0x0000000106098836 */ /* 0x000fc80000000000 */
[----:B------:R-:W-:-:S05]  /*0fb0*/  @!P0 IMAD R4, R4, 0x4, R13 ;  /* 0x0000000404048824 */ /* 0x000fca00078e020d */
[----:B------:R2:W-:Y:S02]  /*0fc0*/  @!P0 STS [R4], R9 ;  /* 0x0000000904008388 */ /* 0x0005e40000000800 */
.L_x_7:
[----:B------:R-:W-:Y:S05]  /*0fd0*/  BRA.U UP1, `(.L_x_3) ;  /* 0x0000000101507547 */ /* 0x000fea000b800000 */
[----:B-1----:R-:W1:Y:S01]  /*0fe0*/  S2R R2, SR_LANEID ;  /* 0x0000000000027919 */ /* 0x002e620000000000 */
[----:B------:R-:W-:Y:S01]  /*0ff0*/  VOTEU.ANY UR4, UPT, PT ;  /* 0x0000000000047886 */ /* 0x000fe200038e0100 */
[----:B------:R-:W-:Y:S01]  /*1000*/  MOV R8, 0x400 ;  /* 0x0000040000087802 */ /* 0x000fe20000000f00 */
[----:B0-----:R-:W1:Y:S01]  /*1010*/  FLO.U32 R5, UR4 ;  /* 0x0000000400057d00 */ /* 0x001e6200080e0000 */
[----:B--2---:R-:W0:Y:S01]  /*1020*/  S2R R9, SR_CgaCtaId ;  /* 0x0000000000097919 */ /* 0x004e220000008800 */
[----:B------:R-:W2:Y:S06]  /*1030*/  S2R R6, SR_LTMASK ;  /* 0x0000000000067919 */ /* 0x000eac0000003900 */
[----:B------:R-:W3:Y:S01]  /*1040*/  POPC R4, UR4 ;  /* 0x0000000400047d09 */ /* 0x000ee20008000000 */
[----:B-1----:R-:W-:-:S02]  /*1050*/  ISETP.EQ.U32.AND P0, PT, R5, R2, PT ;  /* 0x000000020500720c */ /* 0x002fc40003f02070 */
[----:B0-----:R-:W-:Y:S02]  /*1060*/  LEA R11, R9, R8, 0x18 ;  /* 0x00000008090b7211 */ /* 0x001fe400078ec0ff */
[----:B--2---:R-:W-:-:S04]  /*1070*/  LOP3.LUT R6, R6, UR4, RZ, 0xc0, !PT ;  /* 0x0000000406067c12 */ /* 0x004fc8000f8ec0ff */
[----:B------:R-:W0:Y:S05]  /*1080*/  POPC R7, R6 ;  /* 0x0000000600077309 */ /* 0x000e2a0000000000 */
[----:B---3--:R-:W1:Y:S04]  /*1090*/  @P0 ATOMS.ADD R4, [R11], R4 ;  /* 0x000000040b04038c */ /* 0x008e680000000000 */
[----:B-1----:R-:W0:Y:S02]  /*10a0*/  SHFL.IDX PT, R2, R4, R5, 0x1f ;  /* 0x00001f0504027589 */ /* 0x002e2400000e0000 */
[----:B0-----:R-:W-:-:S05]  /*10b0*/  IMAD.IADD R2, R2, 0x1, R7 ;  /* 0x0000000102027824 */ /* 0x001fca00078e0207 */
[----:B------:R-:W-:-:S13]  /*10c0*/  ISETP.GT.AND P0, PT, R2, 0x3ff, PT ;  /* 0x000003ff0200780c */ /* 0x000fda0003f04270 */
[----:B------:R-:W-:Y:S02]  /*10d0*/  @!P0 VIADD R8, R8, 0x10 ;  /* 0x0000001008088836 */ /* 0x000fe40000000000 */
[----:B------:R-:W-:-:S03]  /*10e0*/  @!P0 IMAD R0, R0, 0x64, R3 ;  /* 0x0000006400008824 */ /* 0x000fc600078e0203 */
[----:B------:R-:W-:-:S05]  /*10f0*/  @!P0 LEA R9, R9, R8, 0x18 ;  /* 0x0000000809098211 */ /* 0x000fca00078ec0ff */
[----:B------:R-:W-:-:S05]  /*1100*/  @!P0 IMAD R3, R2, 0x4, R9 ;  /* 0x0000000402038824 */ /* 0x000fca00078e0209 */
[----:B------:R3:W-:Y:S02]  /*1110*/  @!P0 STS [R3], R0 ;  /* 0x0000000003008388 */ /* 0x0007e40000000800 */
.L_x_3:
[----:B------:R-:W-:Y:S06]  /*1120*/  BAR.SYNC.DEFER_BLOCKING 0x0 ;  /* 0x0000000000007b1d */ /* 0x000fec0000010000 */
[----:B------:R-:W-:Y:S05]  /*1130*/  EXIT ;  /* 0x000000000000794d */ /* 0x000fea0003800000 */
.L_x_8:
        /* <DEDUP_REMOVED lines=12> */
.L_x_10:


//--------------------- .nv.shared._Z15mpmcQueueKernelPiS_S_ii --------------------------
	.section	.nv.shared._Z15mpmcQueueKernelPiS_S_ii,"aw",@nobits
	.sectionflags	@""
	.align	16
	.zero		1024


//--------------------- .nv.shared.reserved.0     --------------------------
	.section	.nv.shared.reserved.0,"aw",@nobits
	.weak		__nv_reservedSMEM_offset_0_alias
	.size		__nv_reservedSMEM_offset_0_alias, 0, 64
	.other		__nv_reservedSMEM_offset_0_alias,@"STO_CUDA_RESERVED_SHARED STV_DEFAULT"
__nv_reservedSMEM_offset_0_alias:
	.zero		0
	.zero		64


//--------------------- .nv.shared._Z17sharedStackKernelPiS_i --------------------------
	.section	.nv.shared._Z17sharedStackKernelPiS_i,"aw",@nobits
	.sectionflags	@""
	.align	16
.nv.shared._Z17sharedStackKernelPiS_i:
	.zero		1040


//--------------------- .nv.constant0._Z15mpmcQueueKernelPiS_S_ii --------------------------
	.section	.nv.constant0._Z15mpmcQueueKernelPiS_S_ii,"a",@progbits
	.sectionflags	@""
	.align	4
.nv.constant0._Z15mpmcQueueKernelPiS_S_ii:
	.zero		928


//--------------------- .nv.constant0._Z17sharedStackKernelPiS_i --------------------------
	.section	.nv.constant0._Z17sharedStackKernelPiS_i,"a",@progbits
	.sectionflags	@""
	.align	4
.nv.constant0._Z17sharedStackKernelPiS_i:
	.zero		916


//--------------------- SYMBOLS --------------------------

	.type		.nv.reservedSmem.offset0,@object
	.size		.nv.reservedSmem.offset0,0x4
	.type		.nv.reservedSmem.cap,@object
	.size		.nv.reservedSmem.cap,0x4
